//
// Generated by NVIDIA NVVM Compiler
//
// Compiler Build ID: CL-36424714
// Cuda compilation tools, release 13.0, V13.0.88
// Based on NVVM 20.0.0
//

.version 9.0
.target sm_100
.address_size 64

	// .globl	_Z6kernelPsiS_

.visible .entry _Z6kernelPsiS_(
	.param .u64 .ptr .align 1 _Z6kernelPsiS__param_0,
	.param .u32 _Z6kernelPsiS__param_1,
	.param .u64 .ptr .align 1 _Z6kernelPsiS__param_2
)
{
	.reg .b16 	%rs<4>;
	.reg .b32 	%r<13>;
	.reg .b64 	%rd<9>;

	ld.param.u64 	%rd1, [_Z6kernelPsiS__param_0];
	ld.param.u32 	%r1, [_Z6kernelPsiS__param_1];
	ld.param.u64 	%rd2, [_Z6kernelPsiS__param_2];
	cvta.to.global.u64 	%rd3, %rd1;
	cvta.to.global.u64 	%rd4, %rd2;
	mov.u32 	%r2, %tid.x;
	mov.u32 	%r3, %ctaid.x;
	mov.u32 	%r4, %ntid.x;
	mad.lo.s32 	%r5, %r3, %r4, %r2;
	add.s32 	%r6, %r5, %r1;
	mul.hi.s32 	%r7, %r6, 490169575;
	shr.u32 	%r8, %r7, 31;
	shr.s32 	%r9, %r7, 18;
	add.s32 	%r10, %r9, %r8;
	mul.lo.s32 	%r11, %r10, 2296960;
	sub.s32 	%r12, %r6, %r11;
	mul.wide.s32 	%rd5, %r12, 2;
	add.s64 	%rd6, %rd4, %rd5;
	ld.global.u16 	%rs1, [%rd6];
	mul.wide.s32 	%rd7, %r6, 2;
	add.s64 	%rd8, %rd3, %rd7;
	ld.global.u16 	%rs2, [%rd8];
	sub.s16 	%rs3, %rs2, %rs1;
	st.global.u16 	[%rd8], %rs3;
	ret;

}


// ===== COMPILED SASS (sm_100) =====

	.target	sm_100

	.elftype	@"ET_EXEC"


//--------------------- .note.nv.tkinfo           --------------------------
	.section	.note.nv.tkinfo,"",@"SHT_NOTE"
	.sectionflags	@"SHF_NOTE_NV_TKINFO"
	.tkinfo
        /*0018*/ 	.word	0x00000002
        /*0030*/ 	.string	""
        /*0030*/ 	.string	"ptxas"
        /*0030*/ 	.string	"Cuda compilation tools, release 13.0, V13.0.88"
        /*0030*/ 	.string	"Build cuda_13.0.r13.0/compiler.36424714_0"
        /*0030*/ 	.string	"-arch sm_100 -m 64 "



//--------------------- .note.nv.cuinfo           --------------------------
	.section	.note.nv.cuinfo,"",@"SHT_NOTE"
	.sectionflags	@"SHF_NOTE_NV_CUINFO"
        /*0018*/ 	.short	0x0002
        /*001a*/ 	.short	0x0064
        /*001c*/ 	.short	0x0082
	.zero		2


//--------------------- .nv.info                  --------------------------
	.section	.nv.info,"",@"SHT_CUDA_INFO"
	.align	4


	//----- nvinfo : EIATTR_REGCOUNT
	.align		4
        /*0000*/ 	.byte	0x04, 0x2f
        /*0002*/ 	.short	(.L_1 - .L_0)
	.align		4
.L_0:
        /*0004*/ 	.word	index@(_Z6kernelPsiS_)
        /*0008*/ 	.word	0x0000000c


	//----- nvinfo : EIATTR_FRAME_SIZE
	.align		4
.L_1:
        /*000c*/ 	.byte	0x04, 0x11
        /*000e*/ 	.short	(.L_3 - .L_2)
	.align		4
.L_2:
        /*0010*/ 	.word	index@(_Z6kernelPsiS_)
        /*0014*/ 	.word	0x00000000


	//----- nvinfo : EIATTR_MIN_STACK_SIZE
	.align		4
.L_3:
        /*0018*/ 	.byte	0x04, 0x12
        /*001a*/ 	.short	(.L_5 - .L_4)
	.align		4
.L_4:
        /*001c*/ 	.word	index@(_Z6kernelPsiS_)
        /*0020*/ 	.word	0x00000000
.L_5:


//--------------------- .nv.compat                --------------------------
	.section	.nv.compat,"",@"SHT_CUDA_COMPAT_INFO"
	.align	4
        /*0000*/ 	.byte	0x02, 0x09, 0x00, 0x00, 0x02, 0x02, 0x01, 0x00, 0x02, 0x05, 0x05, 0x00, 0x03, 0x07, 0x01, 0x01
        /*0010*/ 	.byte	0x02, 0x03, 0x00, 0x00, 0x02, 0x06, 0x01, 0x00, 0x04, 0x0b, 0x08, 0x00, 0x09, 0x00, 0x00, 0x00
        /*0020*/ 	.byte	0x00, 0x00, 0x00, 0x00


//--------------------- .nv.info._Z6kernelPsiS_   --------------------------
	.section	.nv.info._Z6kernelPsiS_,"",@"SHT_CUDA_INFO"
	.sectionflags	@""
	.align	4


	//----- nvinfo : EIATTR_CUDA_API_VERSION
	.align		4
        /*0000*/ 	.byte	0x04, 0x37
        /*0002*/ 	.short	(.L_7 - .L_6)
.L_6:
        /*0004*/ 	.word	0x00000082


	//----- nvinfo : EIATTR_KPARAM_INFO
	.align		4
.L_7:
        /*0008*/ 	.byte	0x04, 0x17
        /*000a*/ 	.short	(.L_9 - .L_8)
.L_8:
        /*000c*/ 	.word	0x00000000
        /*0010*/ 	.short	0x0002
        /*0012*/ 	.short	0x0010
        /*0014*/ 	.byte	0x00, 0xf5, 0x21, 0x00


	//----- nvinfo : EIATTR_KPARAM_INFO
	.align		4
.L_9:
        /*0018*/ 	.byte	0x04, 0x17
        /*001a*/ 	.short	(.L_11 - .L_10)
.L_10:
        /*001c*/ 	.word	0x00000000
        /*0020*/ 	.short	0x0001
        /*0022*/ 	.short	0x0008
        /*0024*/ 	.byte	0x00, 0xf0, 0x11, 0x00


	//----- nvinfo : EIATTR_KPARAM_INFO
	.align		4
.L_11:
        /*0028*/ 	.byte	0x04, 0x17
        /*002a*/ 	.short	(.L_13 - .L_12)
.L_12:
        /*002c*/ 	.word	0x00000000
        /*0030*/ 	.short	0x0000
        /*0032*/ 	.short	0x0000
        /*0034*/ 	.byte	0x00, 0xf5, 0x21, 0x00


	//----- nvinfo : EIATTR_SPARSE_MMA_MASK
	.align		4
.L_13:
        /*0038*/ 	.byte	0x03, 0x50
        /*003a*/ 	.short	0x0000


	//----- nvinfo : EIATTR_MAXREG_COUNT
	.align		4
        /*003c*/ 	.byte	0x03, 0x1b
        /*003e*/ 	.short	0x00ff


	//----- nvinfo : EIATTR_MERCURY_ISA_VERSION
	.align		4
        /*0040*/ 	.byte	0x03, 0x5f
        /*0042*/ 	.short	0x0101


	//----- nvinfo : EIATTR_VRC_CTA_INIT_COUNT
	.align		4
        /*0044*/ 	.byte	0x02, 0x4a
	.zero		1
	.zero		1


	//----- nvinfo : EIATTR_EXIT_INSTR_OFFSETS
	.align		4
        /*0048*/ 	.byte	0x04, 0x1c
        /*004a*/ 	.short	(.L_15 - .L_14)


	//   ....[0]....
.L_14:
        /*004c*/ 	.word	0x00000160


	//----- nvinfo : EIATTR_CBANK_PARAM_SIZE
	.align		4
.L_15:
        /*0050*/ 	.byte	0x03, 0x19
        /*0052*/ 	.short	0x0018


	//----- nvinfo : EIATTR_PARAM_CBANK
	.align		4
        /*0054*/ 	.byte	0x04, 0x0a
        /*0056*/ 	.short	(.L_17 - .L_16)
	.align		4
.L_16:
        /*0058*/ 	.word	index@(.nv.constant0._Z6kernelPsiS_)
        /*005c*/ 	.short	0x0380
        /*005e*/ 	.short	0x0018


	//----- nvinfo : EIATTR_SW_WAR
	.align		4
.L_17:
        /*0060*/ 	.byte	0x04, 0x36
        /*0062*/ 	.short	(.L_19 - .L_18)
.L_18:
        /*0064*/ 	.word	0x00000008
.L_19:


//--------------------- .nv.callgraph             --------------------------
	.section	.nv.callgraph,"",@"SHT_CUDA_CALLGRAPH"
	.align	4
	.sectionentsize	8
	.align		4
        /*0000*/ 	.word	0x00000000
	.align		4
        /*0004*/ 	.word	0xffffffff
	.align		4
        /*0008*/ 	.word	0x00000000
	.align		4
        /*000c*/ 	.word	0xfffffffe
	.align		4
        /*0010*/ 	.word	0x00000000
	.align		4
        /*0014*/ 	.word	0xfffffffd
	.align		4
        /*0018*/ 	.word	0x00000000
	.align		4
        /*001c*/ 	.word	0xfffffffc


//--------------------- .text._Z6kernelPsiS_      --------------------------
	.section	.text._Z6kernelPsiS_,"ax",@progbits
	.align	128
        .global         _Z6kernelPsiS_
        .type           _Z6kernelPsiS_,@function
        .size           _Z6kernelPsiS_,(.L_x_1 - _Z6kernelPsiS_)
        .other          _Z6kernelPsiS_,@"STO_CUDA_ENTRY STV_DEFAULT"
_Z6kernelPsiS_:
.text._Z6kernelPsiS_:
[----:B------:R-:W-:Y:S01]  /*0000*/  LDC R1, c[0x0][0x37c] ;  /* 0x0000df00ff017b82 */ /* 0x000fe20000000800 */
[----:B------:R-:W0:Y:S07]  /*0010*/  S2R R0, SR_TID.X ;  /* 0x0000000000007919 */ /* 0x000e2e0000002100 */
[----:B------:R-:W0:Y:S01]  /*0020*/  S2UR UR4, SR_CTAID.X ;  /* 0x00000000000479c3 */ /* 0x000e220000002500 */
[----:B------:R-:W1:Y:S07]  /*0030*/  LDCU UR5, c[0x0][0x388] ;  /* 0x00007100ff0577ac */ /* 0x000e6e0008000800 */
[----:B------:R-:W0:Y:S08]  /*0040*/  LDC R3, c[0x0][0x360] ;  /* 0x0000d800ff037b82 */ /* 0x000e300000000800 */
[----:B------:R-:W2:Y:S01]  /*0050*/  LDC.64 R4, c[0x0][0x380] ;  /* 0x0000e000ff047b82 */ /* 0x000ea20000000a00 */
[----:B0-----:R-:W-:-:S07]  /*0060*/  IMAD R0, R3, UR4, R0 ;  /* 0x0000000403007c24 */ /* 0x001fce000f8e0200 */
[----:B------:R-:W0:Y:S01]  /*0070*/  LDC.64 R2, c[0x0][0x390] ;  /* 0x0000e400ff027b82 */ /* 0x000e220000000a00 */
[----:B-1----:R-:W-:Y:S01]  /*0080*/  IADD3 R7, PT, PT, R0, UR5, RZ ;  /* 0x0000000500077c10 */ /* 0x002fe2000fffe0ff */
[----:B------:R-:W1:Y:S04]  /*0090*/  LDCU.64 UR4, c[0x0][0x358] ;  /* 0x00006b00ff0477ac */ /* 0x000e680008000a00 */
[----:B------:R-:W-:-:S05]  /*00a0*/  IMAD.HI R0, R7, 0x1d3764e7, RZ ;  /* 0x1d3764e707007827 */ /* 0x000fca00078e02ff */
[----:B------:R-:W-:-:S04]  /*00b0*/  SHF.R.U32.HI R9, RZ, 0x1f, R0 ;  /* 0x0000001fff097819 */ /* 0x000fc80000011600 */
[----:B------:R-:W-:-:S05]  /*00c0*/  LEA.HI.SX32 R0, R0, R9, 0xe ;  /* 0x0000000900007211 */ /* 0x000fca00078f72ff */
[----:B------:R-:W-:-:S04]  /*00d0*/  IMAD R9, R0, -0x230c80, R7 ;  /* 0xffdcf38000097824 */ /* 0x000fc800078e0207 */
[----:B0-----:R-:W-:-:S06]  /*00e0*/  IMAD.WIDE R2, R9, 0x2, R2 ;  /* 0x0000000209027825 */ /* 0x001fcc00078e0202 */
[----:B-1----:R-:W3:Y:S01]  /*00f0*/  LDG.E.U16 R2, desc[UR4][R2.64] ;  /* 0x0000000402027981 */ /* 0x002ee2000c1e1500 */
[----:B--2---:R-:W-:-:S05]  /*0100*/  IMAD.WIDE R4, R7, 0x2, R4 ;  /* 0x0000000207047825 */ /* 0x004fca00078e0204 */
[----:B------:R-:W2:Y:S01]  /*0110*/  LDG.E.U16 R0, desc[UR4][R4.64] ;  /* 0x0000000404007981 */ /* 0x000ea2000c1e1500 */
[----:B---3--:R-:W-:-:S04]  /*0120*/  IADD3 R7, PT, PT, RZ, -R2, RZ ;  /* 0x80000002ff077210 */ /* 0x008fc80007ffe0ff */
[----:B------:R-:W-:-:S04]  /*0130*/  PRMT R7, R7, 0x7710, RZ ;  /* 0x0000771007077816 */ /* 0x000fc800000000ff */
[----:B--2---:R-:W-:-:S05]  /*0140*/  IADD3 R7, PT, PT, R0, R7, RZ ;  /* 0x0000000700077210 */ /* 0x004fca0007ffe0ff */
[----:B------:R-:W-:Y:S01]  /*0150*/  STG.E.U16 desc[UR4][R4.64], R7 ;  /* 0x0000000704007986 */ /* 0x000fe2000c101504 */
[----:B------:R-:W-:Y:S05]  /*0160*/  EXIT ;  /* 0x000000000000794d */ /* 0x000fea0003800000 */
.L_x_0:
[----:B------:R-:W-:-:S00]  /*0170*/  BRA `(.L_x_0) ;  /* 0xfffffffc00fc7947 */ /* 0x000fc0000383ffff */
[----:B------:R-:W-:-:S00]  /*0180*/  NOP ;  /* 0x0000000000007918 */ /* 0x000fc00000000000 */
[----:B------:R-:W-:-:S00]  /*0190*/  NOP ;  /* 0x0000000000007918 */ /* 0x000fc00000000000 */
[----:B------:R-:W-:-:S00]  /*01a0*/  NOP ;  /* 0x0000000000007918 */ /* 0x000fc00000000000 */
[----:B------:R-:W-:-:S00]  /*01b0*/  NOP ;  /* 0x0000000000007918 */ /* 0x000fc00000000000 */
[----:B------:R-:W-:-:S00]  /*01c0*/  NOP ;  /* 0x0000000000007918 */ /* 0x000fc00000000000 */
[----:B------:R-:W-:-:S00]  /*01d0*/  NOP ;  /* 0x0000000000007918 */ /* 0x000fc00000000000 */
[----:B------:R-:W-:-:S00]  /*01e0*/  NOP ;  /* 0x0000000000007918 */ /* 0x000fc00000000000 */
[----:B------:R-:W-:-:S00]  /*01f0*/  NOP ;  /* 0x0000000000007918 */ /* 0x000fc00000000000 */
.L_x_1:


//--------------------- .nv.shared.reserved.0     --------------------------
	.section	.nv.shared.reserved.0,"aw",@nobits
	.weak		__nv_reservedSMEM_offset_0_alias
	.size		__nv_reservedSMEM_offset_0_alias, 0, 64
	.other		__nv_reservedSMEM_offset_0_alias,@"STO_CUDA_RESERVED_SHARED STV_DEFAULT"
__nv_reservedSMEM_offset_0_alias:
	.zero		0
	.zero		64


//--------------------- .nv.constant0._Z6kernelPsiS_ --------------------------
	.section	.nv.constant0._Z6kernelPsiS_,"a",@progbits
	.sectionflags	@""
	.align	4
.nv.constant0._Z6kernelPsiS_:
	.zero		920


//--------------------- SYMBOLS --------------------------

	.type		.nv.reservedSmem.offset0,@object
	.size		.nv.reservedSmem.offset0,0x4
